	.headerflags	@"EF_CUDA_TEXMODE_UNIFIED EF_CUDA_64BIT_ADDRESS EF_CUDA_ACCELERATORS EF_CUDA_SM90 EF_CUDA_VIRTUAL_SM(EF_CUDA_SM90)"
	.elftype	@"ET_EXEC"


//--------------------- .nv.info                  --------------------------
	.section	.nv.info,"",@"SHT_CUDA_INFO"
	.align	4


	//----- nvinfo : EIATTR_REGCOUNT
	.align		4
        /*0000*/ 	.byte	0x04, 0x2f
        /*0002*/ 	.short	(.L_1 - .L_0)
	.align		4
.L_0:
        /*0004*/ 	.word	index@(triton_poi_fused__to_copy_add_arange_clamp_mul_sub_42)
        /*0008*/ 	.word	0x0000000a


	//----- nvinfo : EIATTR_MIN_STACK_SIZE
	.align		4
.L_1:
        /*000c*/ 	.byte	0x04, 0x12
        /*000e*/ 	.short	(.L_3 - .L_2)
	.align		4
.L_2:
        /*0010*/ 	.word	index@(triton_poi_fused__to_copy_add_arange_clamp_mul_sub_42)
        /*0014*/ 	.word	0x00000000


	//----- nvinfo : EIATTR_FRAME_SIZE
	.align		4
.L_3:
        /*0018*/ 	.byte	0x04, 0x11
        /*001a*/ 	.short	(.L_5 - .L_4)
	.align		4
.L_4:
        /*001c*/ 	.word	index@(triton_poi_fused__to_copy_add_arange_clamp_mul_sub_42)
        /*0020*/ 	.word	0x00000000


	//----- nvinfo : EIATTR_MIN_STACK_SIZE
	.align		4
.L_5:
        /*0024*/ 	.byte	0x04, 0x12
        /*0026*/ 	.short	(.L_7 - .L_6)
	.align		4
.L_6:
        /*0028*/ 	.word	index@(triton_poi_fused__to_copy_add_arange_clamp_mul_sub_42)
        /*002c*/ 	.word	0x00000000
.L_7:


//--------------------- .nv.info.triton_poi_fused__to_copy_add_arange_clamp_mul_sub_42 --------------------------
	.section	.nv.info.triton_poi_fused__to_copy_add_arange_clamp_mul_sub_42,"",@"SHT_CUDA_INFO"
	.sectionflags	@""
	.align	4


	//----- nvinfo : EIATTR_CUDA_API_VERSION
	.align		4
        /*0000*/ 	.byte	0x04, 0x37
        /*0002*/ 	.short	(.L_9 - .L_8)
.L_8:
        /*0004*/ 	.word	0x0000007c


	//----- nvinfo : EIATTR_KPARAM_INFO
	.align		4
.L_9:
        /*0008*/ 	.byte	0x04, 0x17
        /*000a*/ 	.short	(.L_11 - .L_10)
.L_10:
        /*000c*/ 	.word	0x00000000
        /*0010*/ 	.short	0x0001
        /*0012*/ 	.short	0x0008
        /*0014*/ 	.byte	0x00, 0xf0, 0x11, 0x00


	//----- nvinfo : EIATTR_KPARAM_INFO
	.align		4
.L_11:
        /*0018*/ 	.byte	0x04, 0x17
        /*001a*/ 	.short	(.L_13 - .L_12)
.L_12:
        /*001c*/ 	.word	0x00000000
        /*0020*/ 	.short	0x0000
        /*0022*/ 	.short	0x0000
        /*0024*/ 	.byte	0x00, 0xf4, 0x21, 0x00


	//----- nvinfo : EIATTR_SPARSE_MMA_MASK
	.align		4
.L_13:
        /*0028*/ 	.byte	0x03, 0x50
        /*002a*/ 	.short	0x0000


	//----- nvinfo : EIATTR_MAXREG_COUNT
	.align		4
        /*002c*/ 	.byte	0x03, 0x1b
        /*002e*/ 	.short	0x00ff


	//----- nvinfo : EIATTR_EXIT_INSTR_OFFSETS
	.align		4
        /*0030*/ 	.byte	0x04, 0x1c
        /*0032*/ 	.short	(.L_15 - .L_14)


	//   ....[0]....
.L_14:
        /*0034*/ 	.word	0x00000110


	//   ....[1]....
        /*0038*/ 	.word	0x00000140


	//----- nvinfo : EIATTR_REQNTID
	.align		4
.L_15:
        /*003c*/ 	.byte	0x04, 0x10
        /*003e*/ 	.short	(.L_17 - .L_16)
.L_16:
        /*0040*/ 	.word	0x00000020
        /*0044*/ 	.word	0x00000001
        /*0048*/ 	.word	0x00000001


	//----- nvinfo : EIATTR_CBANK_PARAM_SIZE
	.align		4
.L_17:
        /*004c*/ 	.byte	0x03, 0x19
        /*004e*/ 	.short	0x000c


	//----- nvinfo : EIATTR_PARAM_CBANK
	.align		4
        /*0050*/ 	.byte	0x04, 0x0a
        /*0052*/ 	.short	(.L_19 - .L_18)
	.align		4
.L_18:
        /*0054*/ 	.word	index@(.nv.constant0.triton_poi_fused__to_copy_add_arange_clamp_mul_sub_42)
        /*0058*/ 	.short	0x0210
        /*005a*/ 	.short	0x000c


	//----- nvinfo : EIATTR_SW_WAR
	.align		4
.L_19:
        /*005c*/ 	.byte	0x04, 0x36
        /*005e*/ 	.short	(.L_21 - .L_20)
.L_20:
        /*0060*/ 	.word	0x00000008
.L_21:


//--------------------- .nv.callgraph             --------------------------
	.section	.nv.callgraph,"",@"SHT_CUDA_CALLGRAPH"
	.align	4
	.sectionentsize	8
	.align		4
        /*0000*/ 	.word	0x00000000
	.align		4
        /*0004*/ 	.word	0xffffffff
	.align		4
        /*0008*/ 	.word	0x00000000
	.align		4
        /*000c*/ 	.word	0xfffffffe
	.align		4
        /*0010*/ 	.word	0x00000000
	.align		4
        /*0014*/ 	.word	0xfffffffd
	.align		4
        /*0018*/ 	.word	0x00000000
	.align		4
        /*001c*/ 	.word	0xfffffffc


//--------------------- .text.triton_poi_fused__to_copy_add_arange_clamp_mul_sub_42 --------------------------
	.section	.text.triton_poi_fused__to_copy_add_arange_clamp_mul_sub_42,"ax",@progbits
	.align	128
        .global         triton_poi_fused__to_copy_add_arange_clamp_mul_sub_42
        .type           triton_poi_fused__to_copy_add_arange_clamp_mul_sub_42,@function
        .size           triton_poi_fused__to_copy_add_arange_clamp_mul_sub_42,(.L_x_1 - triton_poi_fused__to_copy_add_arange_clamp_mul_sub_42)
        .other          triton_poi_fused__to_copy_add_arange_clamp_mul_sub_42,@"STO_CUDA_ENTRY STV_DEFAULT"
triton_poi_fused__to_copy_add_arange_clamp_mul_sub_42:
.text.triton_poi_fused__to_copy_add_arange_clamp_mul_sub_42:
[----:B------:R-:W0:Y:S02]  /*0000*/  LDC R1, c[0x0][0x28] ;  /* 0x00000a00ff017b82 */ /* 0x000e240000000800 */
[----:B------:R-:W1:Y:S01]  /*0010*/  S2R R6, SR_TID.X ;  /* 0x0000000000067919 */ /* 0x000e620000002100 */
[----:B------:R-:W-:Y:S01]  /*0020*/  IMAD.MOV.U32 R3, RZ, RZ, 0x3f000000 ;  /* 0x3f000000ff037424 */ /* 0x000fe200078e00ff */
[----:B------:R-:W2:Y:S01]  /*0030*/  S2R R5, SR_CTAID.X ;  /* 0x0000000000057919 */ /* 0x000ea20000002500 */
[C---:B-1----:R-:W-:Y:S02]  /*0040*/  LOP3.LUT R0, R6.reuse, 0x3, RZ, 0xc0, !PT ;  /* 0x0000000306007812 */ /* 0x042fe400078ec0ff */
[----:B------:R-:W-:-:S03]  /*0050*/  LOP3.LUT P0, RZ, R6, 0x1c, RZ, 0xc0, !PT ;  /* 0x0000001c06ff7812 */ /* 0x000fc6000780c0ff */
[----:B--2---:R-:W-:-:S05]  /*0060*/  IMAD R5, R5, 0x4, R0 ;  /* 0x0000000405057824 */ /* 0x004fca00078e0200 */
[----:B------:R-:W-:Y:S02]  /*0070*/  I2FP.F32.S32 R0, R5 ;  /* 0x0000000500007245 */ /* 0x000fe40000201400 */
[----:B------:R-:W-:-:S03]  /*0080*/  ISETP.LT.AND P0, PT, R5, 0x4, !P0 ;  /* 0x000000040500780c */ /* 0x000fc60004701270 */
[----:B------:R-:W-:-:S04]  /*0090*/  FADD R0, R0, 0.5 ;  /* 0x3f00000000007421 */ /* 0x000fc80000000000 */
[----:B------:R-:W-:Y:S02]  /*00a0*/  FFMA R0, R0, R3, -0.5 ;  /* 0xbf00000000007423 */ /* 0x000fe40000000003 */
[----:B------:R-:W1:Y:S03]  /*00b0*/  LDC.64 R2, c[0x0][0x210] ;  /* 0x00008400ff027b82 */ /* 0x000e660000000a00 */
[----:B------:R-:W-:-:S04]  /*00c0*/  FMNMX R0, RZ, R0, !PT ;  /* 0x00000000ff007209 */ /* 0x000fc80007800000 */
[----:B------:R-:W2:Y:S02]  /*00d0*/  F2I.TRUNC.NTZ R4, R0 ;  /* 0x0000000000047305 */ /* 0x000ea4000020f100 */
[----:B--2---:R-:W-:Y:S01]  /*00e0*/  I2FP.F32.S32 R7, R4 ;  /* 0x0000000400077245 */ /* 0x004fe20000201400 */
[----:B-1----:R-:W-:-:S04]  /*00f0*/  IMAD.WIDE R2, R5, 0x4, R2 ;  /* 0x0000000405027825 */ /* 0x002fc800078e0202 */
[----:B------:R-:W-:Y:S01]  /*0100*/  FADD.SAT R7, R0, -R7 ;  /* 0x8000000700077221 */ /* 0x000fe20000002000 */
[----:B------:R-:W-:Y:S06]  /*0110*/  @!P0 EXIT ;  /* 0x000000000000894d */ /* 0x000fec0003800000 */
[----:B------:R-:W-:Y:S02]  /*0120*/  ULDC.64 UR4, c[0x0][0x208] ;  /* 0x0000820000047ab9 */ /* 0x000fe40000000a00 */
[----:B------:R-:W-:Y:S01]  /*0130*/  STG.E desc[UR4][R2.64], R7 ;  /* 0x0000000702007986 */ /* 0x000fe2000c101904 */
[----:B------:R-:W-:Y:S05]  /*0140*/  EXIT ;  /* 0x000000000000794d */ /* 0x000fea0003800000 */
.L_x_0:
[----:B------:R-:W-:-:S00]  /*0150*/  BRA `(.L_x_0) ;  /* 0xfffffffc00fc7947 */ /* 0x000fc0000383ffff */
[----:B------:R-:W-:-:S00]  /*0160*/  NOP ;  /* 0x0000000000007918 */ /* 0x000fc00000000000 */
        /* <DEDUP_REMOVED lines=9> */
.L_x_1:


//--------------------- .nv.constant0.triton_poi_fused__to_copy_add_arange_clamp_mul_sub_42 --------------------------
	.section	.nv.constant0.triton_poi_fused__to_copy_add_arange_clamp_mul_sub_42,"a",@progbits
	.sectionflags	@""
	.align	4
.nv.constant0.triton_poi_fused__to_copy_add_arange_clamp_mul_sub_42:
	.zero		540
